//
// Generated by NVIDIA NVVM Compiler
//
// Compiler Build ID: CL-36424714
// Cuda compilation tools, release 13.0, V13.0.88
// Based on NVVM 20.0.0
//

.version 9.0
.target sm_100
.address_size 64

	// .globl	_Z13conv2d_kernelPKfS0_Pfiiiiiiiii

.visible .entry _Z13conv2d_kernelPKfS0_Pfiiiiiiiii(
	.param .u64 .ptr .align 1 _Z13conv2d_kernelPKfS0_Pfiiiiiiiii_param_0,
	.param .u64 .ptr .align 1 _Z13conv2d_kernelPKfS0_Pfiiiiiiiii_param_1,
	.param .u64 .ptr .align 1 _Z13conv2d_kernelPKfS0_Pfiiiiiiiii_param_2,
	.param .u32 _Z13conv2d_kernelPKfS0_Pfiiiiiiiii_param_3,
	.param .u32 _Z13conv2d_kernelPKfS0_Pfiiiiiiiii_param_4,
	.param .u32 _Z13conv2d_kernelPKfS0_Pfiiiiiiiii_param_5,
	.param .u32 _Z13conv2d_kernelPKfS0_Pfiiiiiiiii_param_6,
	.param .u32 _Z13conv2d_kernelPKfS0_Pfiiiiiiiii_param_7,
	.param .u32 _Z13conv2d_kernelPKfS0_Pfiiiiiiiii_param_8,
	.param .u32 _Z13conv2d_kernelPKfS0_Pfiiiiiiiii_param_9,
	.param .u32 _Z13conv2d_kernelPKfS0_Pfiiiiiiiii_param_10,
	.param .u32 _Z13conv2d_kernelPKfS0_Pfiiiiiiiii_param_11
)
{
	.reg .pred 	%p<97>;
	.reg .b32 	%r<88>;
	.reg .b32 	%f<103>;
	.reg .b64 	%rd<30>;

	ld.param.u64 	%rd8, [_Z13conv2d_kernelPKfS0_Pfiiiiiiiii_param_0];
	ld.param.u64 	%rd9, [_Z13conv2d_kernelPKfS0_Pfiiiiiiiii_param_1];
	ld.param.u32 	%r25, [_Z13conv2d_kernelPKfS0_Pfiiiiiiiii_param_3];
	ld.param.u32 	%r26, [_Z13conv2d_kernelPKfS0_Pfiiiiiiiii_param_4];
	ld.param.u32 	%r27, [_Z13conv2d_kernelPKfS0_Pfiiiiiiiii_param_5];
	ld.param.u32 	%r33, [_Z13conv2d_kernelPKfS0_Pfiiiiiiiii_param_6];
	ld.param.u32 	%r28, [_Z13conv2d_kernelPKfS0_Pfiiiiiiiii_param_7];
	ld.param.u32 	%r34, [_Z13conv2d_kernelPKfS0_Pfiiiiiiiii_param_8];
	ld.param.u32 	%r30, [_Z13conv2d_kernelPKfS0_Pfiiiiiiiii_param_9];
	ld.param.u32 	%r31, [_Z13conv2d_kernelPKfS0_Pfiiiiiiiii_param_10];
	ld.param.u32 	%r32, [_Z13conv2d_kernelPKfS0_Pfiiiiiiiii_param_11];
	cvta.to.global.u64 	%rd1, %rd9;
	cvta.to.global.u64 	%rd2, %rd8;
	mov.u32 	%r35, %ctaid.x;
	mov.u32 	%r36, %ntid.x;
	mov.u32 	%r37, %tid.x;
	mad.lo.s32 	%r1, %r35, %r36, %r37;
	mov.u32 	%r38, %ctaid.y;
	mov.u32 	%r39, %ntid.y;
	mov.u32 	%r40, %tid.y;
	mad.lo.s32 	%r41, %r38, %r39, %r40;
	mov.u32 	%r42, %ctaid.z;
	mov.u32 	%r43, %ntid.z;
	mov.u32 	%r44, %tid.z;
	mad.lo.s32 	%r3, %r42, %r43, %r44;
	setp.ge.s32 	%p2, %r1, %r30;
	setp.ge.s32 	%p3, %r41, %r34;
	or.pred  	%p4, %p2, %p3;
	setp.ge.s32 	%p5, %r3, %r33;
	or.pred  	%p6, %p5, %p4;
	mov.f32 	%f81, 0f00000000;
	@%p6 bra 	$L__BB0_48;
	setp.lt.s32 	%p7, %r25, 1;
	@%p7 bra 	$L__BB0_47;
	setp.lt.s32 	%p8, %r28, 1;
	mul.lo.s32 	%r45, %r31, %r41;
	sub.s32 	%r4, %r45, %r32;
	mul.lo.s32 	%r46, %r31, %r1;
	sub.s32 	%r5, %r46, %r32;
	@%p8 bra 	$L__BB0_47;
	and.b32  	%r6, %r28, 7;
	and.b32  	%r7, %r28, 2147483640;
	mov.f32 	%f81, 0f00000000;
	mov.b32 	%r82, 0;
$L__BB0_4:
	mov.b32 	%r83, 0;
$L__BB0_5:
	setp.lt.u32 	%p9, %r28, 8;
	add.s32 	%r50, %r4, %r83;
	setp.gt.s32 	%p10, %r50, -1;
	setp.lt.s32 	%p11, %r50, %r26;
	and.pred  	%p1, %p10, %p11;
	mad.lo.s32 	%r51, %r82, %r26, %r50;
	mul.lo.s32 	%r10, %r51, %r27;
	mad.lo.s32 	%r52, %r25, %r3, %r82;
	mad.lo.s32 	%r53, %r52, %r28, %r83;
	mul.lo.s32 	%r11, %r53, %r28;
	mov.b32 	%r86, 0;
	@%p9 bra 	$L__BB0_24;
	mov.b32 	%r84, 0;
$L__BB0_7:
	.pragma "nounroll";
	add.s32 	%r13, %r5, %r84;
	setp.gt.s32 	%p12, %r13, -1;
	setp.lt.s32 	%p13, %r13, %r27;
	and.pred  	%p14, %p12, %p13;
	and.pred  	%p15, %p1, %p14;
	add.s32 	%r55, %r13, %r10;
	mul.wide.s32 	%rd10, %r55, 4;
	add.s64 	%rd3, %rd2, %rd10;
	add.s32 	%r56, %r84, %r11;
	mul.wide.s32 	%rd11, %r56, 4;
	add.s64 	%rd4, %rd1, %rd11;
	not.pred 	%p16, %p15;
	@%p16 bra 	$L__BB0_9;
	ld.global.f32 	%f45, [%rd3];
	ld.global.f32 	%f46, [%rd4];
	fma.rn.f32 	%f81, %f45, %f46, %f81;
$L__BB0_9:
	add.s32 	%r57, %r13, 1;
	setp.gt.s32 	%p17, %r57, -1;
	setp.lt.s32 	%p18, %r57, %r27;
	and.pred  	%p19, %p17, %p18;
	and.pred  	%p20, %p1, %p19;
	not.pred 	%p21, %p20;
	@%p21 bra 	$L__BB0_11;
	ld.global.f32 	%f47, [%rd3+4];
	ld.global.f32 	%f48, [%rd4+4];
	fma.rn.f32 	%f81, %f47, %f48, %f81;
$L__BB0_11:
	add.s32 	%r58, %r13, 2;
	setp.gt.s32 	%p22, %r58, -1;
	setp.lt.s32 	%p23, %r58, %r27;
	and.pred  	%p24, %p22, %p23;
	and.pred  	%p25, %p1, %p24;
	not.pred 	%p26, %p25;
	@%p26 bra 	$L__BB0_13;
	ld.global.f32 	%f49, [%rd3+8];
	ld.global.f32 	%f50, [%rd4+8];
	fma.rn.f32 	%f81, %f49, %f50, %f81;
$L__BB0_13:
	add.s32 	%r59, %r13, 3;
	setp.gt.s32 	%p27, %r59, -1;
	setp.lt.s32 	%p28, %r59, %r27;
	and.pred  	%p29, %p27, %p28;
	and.pred  	%p30, %p1, %p29;
	not.pred 	%p31, %p30;
	@%p31 bra 	$L__BB0_15;
	ld.global.f32 	%f51, [%rd3+12];
	ld.global.f32 	%f52, [%rd4+12];
	fma.rn.f32 	%f81, %f51, %f52, %f81;
$L__BB0_15:
	add.s32 	%r60, %r13, 4;
	setp.gt.s32 	%p32, %r60, -1;
	setp.lt.s32 	%p33, %r60, %r27;
	and.pred  	%p34, %p32, %p33;
	and.pred  	%p35, %p1, %p34;
	not.pred 	%p36, %p35;
	@%p36 bra 	$L__BB0_17;
	ld.global.f32 	%f53, [%rd3+16];
	ld.global.f32 	%f54, [%rd4+16];
	fma.rn.f32 	%f81, %f53, %f54, %f81;
$L__BB0_17:
	add.s32 	%r61, %r13, 5;
	setp.gt.s32 	%p37, %r61, -1;
	setp.lt.s32 	%p38, %r61, %r27;
	and.pred  	%p39, %p37, %p38;
	and.pred  	%p40, %p1, %p39;
	not.pred 	%p41, %p40;
	@%p41 bra 	$L__BB0_19;
	ld.global.f32 	%f55, [%rd3+20];
	ld.global.f32 	%f56, [%rd4+20];
	fma.rn.f32 	%f81, %f55, %f56, %f81;
$L__BB0_19:
	add.s32 	%r62, %r13, 6;
	setp.gt.s32 	%p42, %r62, -1;
	setp.lt.s32 	%p43, %r62, %r27;
	and.pred  	%p44, %p42, %p43;
	and.pred  	%p45, %p1, %p44;
	not.pred 	%p46, %p45;
	@%p46 bra 	$L__BB0_21;
	ld.global.f32 	%f57, [%rd3+24];
	ld.global.f32 	%f58, [%rd4+24];
	fma.rn.f32 	%f81, %f57, %f58, %f81;
$L__BB0_21:
	add.s32 	%r63, %r13, 7;
	setp.gt.s32 	%p47, %r63, -1;
	setp.lt.s32 	%p48, %r63, %r27;
	and.pred  	%p49, %p47, %p48;
	and.pred  	%p50, %p1, %p49;
	not.pred 	%p51, %p50;
	@%p51 bra 	$L__BB0_23;
	ld.global.f32 	%f59, [%rd3+28];
	ld.global.f32 	%f60, [%rd4+28];
	fma.rn.f32 	%f81, %f59, %f60, %f81;
$L__BB0_23:
	add.s32 	%r84, %r84, 8;
	setp.ne.s32 	%p52, %r84, %r7;
	mov.u32 	%r86, %r7;
	@%p52 bra 	$L__BB0_7;
$L__BB0_24:
	setp.eq.s32 	%p53, %r6, 0;
	@%p53 bra 	$L__BB0_45;
	add.s32 	%r64, %r6, -1;
	setp.lt.u32 	%p54, %r64, 3;
	@%p54 bra 	$L__BB0_35;
	add.s32 	%r16, %r5, %r86;
	setp.gt.s32 	%p55, %r16, -1;
	setp.lt.s32 	%p56, %r16, %r27;
	and.pred  	%p57, %p55, %p56;
	and.pred  	%p59, %p1, %p57;
	add.s32 	%r65, %r16, %r10;
	mul.wide.s32 	%rd12, %r65, 4;
	add.s64 	%rd5, %rd2, %rd12;
	add.s32 	%r66, %r86, %r11;
	mul.wide.s32 	%rd13, %r66, 4;
	add.s64 	%rd6, %rd1, %rd13;
	not.pred 	%p60, %p59;
	@%p60 bra 	$L__BB0_28;
	ld.global.f32 	%f62, [%rd5];
	ld.global.f32 	%f63, [%rd6];
	fma.rn.f32 	%f81, %f62, %f63, %f81;
$L__BB0_28:
	add.s32 	%r67, %r16, 1;
	setp.gt.s32 	%p61, %r67, -1;
	setp.lt.s32 	%p62, %r67, %r27;
	and.pred  	%p63, %p61, %p62;
	and.pred  	%p64, %p1, %p63;
	not.pred 	%p65, %p64;
	@%p65 bra 	$L__BB0_30;
	ld.global.f32 	%f64, [%rd5+4];
	ld.global.f32 	%f65, [%rd6+4];
	fma.rn.f32 	%f81, %f64, %f65, %f81;
$L__BB0_30:
	add.s32 	%r68, %r16, 2;
	setp.gt.s32 	%p66, %r68, -1;
	setp.lt.s32 	%p67, %r68, %r27;
	and.pred  	%p68, %p66, %p67;
	and.pred  	%p69, %p1, %p68;
	not.pred 	%p70, %p69;
	@%p70 bra 	$L__BB0_32;
	ld.global.f32 	%f66, [%rd5+8];
	ld.global.f32 	%f67, [%rd6+8];
	fma.rn.f32 	%f81, %f66, %f67, %f81;
$L__BB0_32:
	add.s32 	%r69, %r16, 3;
	setp.gt.s32 	%p71, %r69, -1;
	setp.lt.s32 	%p72, %r69, %r27;
	and.pred  	%p73, %p71, %p72;
	and.pred  	%p74, %p1, %p73;
	not.pred 	%p75, %p74;
	@%p75 bra 	$L__BB0_34;
	ld.global.f32 	%f68, [%rd5+12];
	ld.global.f32 	%f69, [%rd6+12];
	fma.rn.f32 	%f81, %f68, %f69, %f81;
$L__BB0_34:
	add.s32 	%r86, %r86, 4;
$L__BB0_35:
	and.b32  	%r70, %r28, 3;
	setp.eq.s32 	%p76, %r70, 0;
	@%p76 bra 	$L__BB0_45;
	setp.eq.s32 	%p77, %r70, 1;
	@%p77 bra 	$L__BB0_42;
	add.s32 	%r19, %r5, %r86;
	setp.gt.s32 	%p78, %r19, -1;
	setp.lt.s32 	%p79, %r19, %r27;
	and.pred  	%p80, %p78, %p79;
	and.pred  	%p81, %p1, %p80;
	not.pred 	%p82, %p81;
	@%p82 bra 	$L__BB0_39;
	add.s32 	%r71, %r19, %r10;
	mul.wide.s32 	%rd14, %r71, 4;
	add.s64 	%rd15, %rd2, %rd14;
	ld.global.f32 	%f71, [%rd15];
	add.s32 	%r72, %r86, %r11;
	mul.wide.s32 	%rd16, %r72, 4;
	add.s64 	%rd17, %rd1, %rd16;
	ld.global.f32 	%f72, [%rd17];
	fma.rn.f32 	%f81, %f71, %f72, %f81;
$L__BB0_39:
	add.s32 	%r73, %r19, 1;
	setp.gt.s32 	%p83, %r73, -1;
	setp.lt.s32 	%p84, %r73, %r27;
	and.pred  	%p85, %p83, %p84;
	and.pred  	%p86, %p1, %p85;
	not.pred 	%p87, %p86;
	@%p87 bra 	$L__BB0_41;
	add.s32 	%r75, %r19, %r10;
	mul.wide.s32 	%rd18, %r75, 4;
	add.s64 	%rd19, %rd2, %rd18;
	ld.global.f32 	%f73, [%rd19+4];
	add.s32 	%r76, %r86, %r11;
	mul.wide.s32 	%rd20, %r76, 4;
	add.s64 	%rd21, %rd1, %rd20;
	ld.global.f32 	%f74, [%rd21+4];
	fma.rn.f32 	%f81, %f73, %f74, %f81;
$L__BB0_41:
	add.s32 	%r86, %r86, 2;
$L__BB0_42:
	and.b32  	%r77, %r28, 1;
	setp.eq.b32 	%p88, %r77, 1;
	not.pred 	%p89, %p88;
	@%p89 bra 	$L__BB0_45;
	add.s32 	%r22, %r5, %r86;
	setp.gt.s32 	%p90, %r22, -1;
	setp.lt.s32 	%p91, %r22, %r27;
	and.pred  	%p92, %p90, %p91;
	and.pred  	%p93, %p1, %p92;
	not.pred 	%p94, %p93;
	@%p94 bra 	$L__BB0_45;
	add.s32 	%r78, %r22, %r10;
	add.s32 	%r79, %r86, %r11;
	mul.wide.s32 	%rd22, %r78, 4;
	add.s64 	%rd23, %rd2, %rd22;
	ld.global.f32 	%f75, [%rd23];
	mul.wide.s32 	%rd24, %r79, 4;
	add.s64 	%rd25, %rd1, %rd24;
	ld.global.f32 	%f76, [%rd25];
	fma.rn.f32 	%f81, %f75, %f76, %f81;
$L__BB0_45:
	add.s32 	%r83, %r83, 1;
	setp.ne.s32 	%p95, %r83, %r28;
	@%p95 bra 	$L__BB0_5;
	add.s32 	%r82, %r82, 1;
	setp.ne.s32 	%p96, %r82, %r25;
	@%p96 bra 	$L__BB0_4;
$L__BB0_47:
	ld.param.u64 	%rd29, [_Z13conv2d_kernelPKfS0_Pfiiiiiiiii_param_2];
	mad.lo.s32 	%r80, %r34, %r3, %r41;
	mad.lo.s32 	%r81, %r80, %r30, %r1;
	cvta.to.global.u64 	%rd26, %rd29;
	mul.wide.s32 	%rd27, %r81, 4;
	add.s64 	%rd28, %rd26, %rd27;
	st.global.f32 	[%rd28], %f81;
$L__BB0_48:
	ret;

}


// ===== COMPILED SASS (sm_100) =====

	.target	sm_100

	.elftype	@"ET_EXEC"


//--------------------- .note.nv.tkinfo           --------------------------
	.section	.note.nv.tkinfo,"",@"SHT_NOTE"
	.sectionflags	@"SHF_NOTE_NV_TKINFO"
	.tkinfo
        /*0018*/ 	.word	0x00000002
        /*0030*/ 	.string	""
        /*0030*/ 	.string	"ptxas"
        /*0030*/ 	.string	"Cuda compilation tools, release 13.0, V13.0.88"
        /*0030*/ 	.string	"Build cuda_13.0.r13.0/compiler.36424714_0"
        /*0030*/ 	.string	"-arch sm_100 -m 64 "



//--------------------- .note.nv.cuinfo           --------------------------
	.section	.note.nv.cuinfo,"",@"SHT_NOTE"
	.sectionflags	@"SHF_NOTE_NV_CUINFO"
        /*0018*/ 	.short	0x0002
        /*001a*/ 	.short	0x0064
        /*001c*/ 	.short	0x0082
	.zero		2


//--------------------- .nv.info                  --------------------------
	.section	.nv.info,"",@"SHT_CUDA_INFO"
	.align	4


	//----- nvinfo : EIATTR_REGCOUNT
	.align		4
        /*0000*/ 	.byte	0x04, 0x2f
        /*0002*/ 	.short	(.L_1 - .L_0)
	.align		4
.L_0:
        /*0004*/ 	.word	index@(_Z13conv2d_kernelPKfS0_Pfiiiiiiiii)
        /*0008*/ 	.word	0x0000001a


	//----- nvinfo : EIATTR_FRAME_SIZE
	.align		4
.L_1:
        /*000c*/ 	.byte	0x04, 0x11
        /*000e*/ 	.short	(.L_3 - .L_2)
	.align		4
.L_2:
        /*0010*/ 	.word	index@(_Z13conv2d_kernelPKfS0_Pfiiiiiiiii)
        /*0014*/ 	.word	0x00000000


	//----- nvinfo : EIATTR_MIN_STACK_SIZE
	.align		4
.L_3:
        /*0018*/ 	.byte	0x04, 0x12
        /*001a*/ 	.short	(.L_5 - .L_4)
	.align		4
.L_4:
        /*001c*/ 	.word	index@(_Z13conv2d_kernelPKfS0_Pfiiiiiiiii)
        /*0020*/ 	.word	0x00000000
.L_5:


//--------------------- .nv.compat                --------------------------
	.section	.nv.compat,"",@"SHT_CUDA_COMPAT_INFO"
	.align	4
        /*0000*/ 	.byte	0x02, 0x09, 0x00, 0x00, 0x02, 0x02, 0x01, 0x00, 0x02, 0x05, 0x05, 0x00, 0x03, 0x07, 0x01, 0x01
        /*0010*/ 	.byte	0x02, 0x03, 0x00, 0x00, 0x02, 0x06, 0x01, 0x00, 0x04, 0x0b, 0x08, 0x00, 0x09, 0x00, 0x00, 0x00
        /*0020*/ 	.byte	0x00, 0x00, 0x00, 0x00


//--------------------- .nv.info._Z13conv2d_kernelPKfS0_Pfiiiiiiiii --------------------------
	.section	.nv.info._Z13conv2d_kernelPKfS0_Pfiiiiiiiii,"",@"SHT_CUDA_INFO"
	.sectionflags	@""
	.align	4


	//----- nvinfo : EIATTR_CUDA_API_VERSION
	.align		4
        /*0000*/ 	.byte	0x04, 0x37
        /*0002*/ 	.short	(.L_7 - .L_6)
.L_6:
        /*0004*/ 	.word	0x00000082


	//----- nvinfo : EIATTR_KPARAM_INFO
	.align		4
.L_7:
        /*0008*/ 	.byte	0x04, 0x17
        /*000a*/ 	.short	(.L_9 - .L_8)
.L_8:
        /*000c*/ 	.word	0x00000000
        /*0010*/ 	.short	0x000b
        /*0012*/ 	.short	0x0038
        /*0014*/ 	.byte	0x00, 0xf0, 0x11, 0x00


	//----- nvinfo : EIATTR_KPARAM_INFO
	.align		4
.L_9:
        /*0018*/ 	.byte	0x04, 0x17
        /*001a*/ 	.short	(.L_11 - .L_10)
.L_10:
        /*001c*/ 	.word	0x00000000
        /*0020*/ 	.short	0x000a
        /*0022*/ 	.short	0x0034
        /*0024*/ 	.byte	0x00, 0xf0, 0x11, 0x00


	//----- nvinfo : EIATTR_KPARAM_INFO
	.align		4
.L_11:
        /*0028*/ 	.byte	0x04, 0x17
        /*002a*/ 	.short	(.L_13 - .L_12)
.L_12:
        /*002c*/ 	.word	0x00000000
        /*0030*/ 	.short	0x0009
        /*0032*/ 	.short	0x0030
        /*0034*/ 	.byte	0x00, 0xf0, 0x11, 0x00


	//----- nvinfo : EIATTR_KPARAM_INFO
	.align		4
.L_13:
        /*0038*/ 	.byte	0x04, 0x17
        /*003a*/ 	.short	(.L_15 - .L_14)
.L_14:
        /*003c*/ 	.word	0x00000000
        /*0040*/ 	.short	0x0008
        /*0042*/ 	.short	0x002c
        /*0044*/ 	.byte	0x00, 0xf0, 0x11, 0x00


	//----- nvinfo : EIATTR_KPARAM_INFO
	.align		4
.L_15:
        /*0048*/ 	.byte	0x04, 0x17
        /*004a*/ 	.short	(.L_17 - .L_16)
.L_16:
        /*004c*/ 	.word	0x00000000
        /*0050*/ 	.short	0x0007
        /*0052*/ 	.short	0x0028
        /*0054*/ 	.byte	0x00, 0xf0, 0x11, 0x00


	//----- nvinfo : EIATTR_KPARAM_INFO
	.align		4
.L_17:
        /*0058*/ 	.byte	0x04, 0x17
        /*005a*/ 	.short	(.L_19 - .L_18)
.L_18:
        /*005c*/ 	.word	0x00000000
        /*0060*/ 	.short	0x0006
        /*0062*/ 	.short	0x0024
        /*0064*/ 	.byte	0x00, 0xf0, 0x11, 0x00


	//----- nvinfo : EIATTR_KPARAM_INFO
	.align		4
.L_19:
        /*0068*/ 	.byte	0x04, 0x17
        /*006a*/ 	.short	(.L_21 - .L_20)
.L_20:
        /*006c*/ 	.word	0x00000000
        /*0070*/ 	.short	0x0005
        /*0072*/ 	.short	0x0020
        /*0074*/ 	.byte	0x00, 0xf0, 0x11, 0x00


	//----- nvinfo : EIATTR_KPARAM_INFO
	.align		4
.L_21:
        /*0078*/ 	.byte	0x04, 0x17
        /*007a*/ 	.short	(.L_23 - .L_22)
.L_22:
        /*007c*/ 	.word	0x00000000
        /*0080*/ 	.short	0x0004
        /*0082*/ 	.short	0x001c
        /*0084*/ 	.byte	0x00, 0xf0, 0x11, 0x00


	//----- nvinfo : EIATTR_KPARAM_INFO
	.align		4
.L_23:
        /*0088*/ 	.byte	0x04, 0x17
        /*008a*/ 	.short	(.L_25 - .L_24)
.L_24:
        /*008c*/ 	.word	0x00000000
        /*0090*/ 	.short	0x0003
        /*0092*/ 	.short	0x0018
        /*0094*/ 	.byte	0x00, 0xf0, 0x11, 0x00


	//----- nvinfo : EIATTR_KPARAM_INFO
	.align		4
.L_25:
        /*0098*/ 	.byte	0x04, 0x17
        /*009a*/ 	.short	(.L_27 - .L_26)
.L_26:
        /*009c*/ 	.word	0x00000000
        /*00a0*/ 	.short	0x0002
        /*00a2*/ 	.short	0x0010
        /*00a4*/ 	.byte	0x00, 0xf5, 0x21, 0x00


	//----- nvinfo : EIATTR_KPARAM_INFO
	.align		4
.L_27:
        /*00a8*/ 	.byte	0x04, 0x17
        /*00aa*/ 	.short	(.L_29 - .L_28)
.L_28:
        /*00ac*/ 	.word	0x00000000
        /*00b0*/ 	.short	0x0001
        /*00b2*/ 	.short	0x0008
        /*00b4*/ 	.byte	0x00, 0xf5, 0x21, 0x00


	//----- nvinfo : EIATTR_KPARAM_INFO
	.align		4
.L_29:
        /*00b8*/ 	.byte	0x04, 0x17
        /*00ba*/ 	.short	(.L_31 - .L_30)
.L_30:
        /*00bc*/ 	.word	0x00000000
        /*00c0*/ 	.short	0x0000
        /*00c2*/ 	.short	0x0000
        /*00c4*/ 	.byte	0x00, 0xf5, 0x21, 0x00


	//----- nvinfo : EIATTR_SPARSE_MMA_MASK
	.align		4
.L_31:
        /*00c8*/ 	.byte	0x03, 0x50
        /*00ca*/ 	.short	0x0000


	//----- nvinfo : EIATTR_MAXREG_COUNT
	.align		4
        /*00cc*/ 	.byte	0x03, 0x1b
        /*00ce*/ 	.short	0x00ff


	//----- nvinfo : EIATTR_MERCURY_ISA_VERSION
	.align		4
        /*00d0*/ 	.byte	0x03, 0x5f
        /*00d2*/ 	.short	0x0101


	//----- nvinfo : EIATTR_VRC_CTA_INIT_COUNT
	.align		4
        /*00d4*/ 	.byte	0x02, 0x4a
	.zero		1
	.zero		1


	//----- nvinfo : EIATTR_EXIT_INSTR_OFFSETS
	.align		4
        /*00d8*/ 	.byte	0x04, 0x1c
        /*00da*/ 	.short	(.L_33 - .L_32)


	//   ....[0]....
.L_32:
        /*00dc*/ 	.word	0x00000130


	//   ....[1]....
        /*00e0*/ 	.word	0x00000e10


	//----- nvinfo : EIATTR_CRS_STACK_SIZE
	.align		4
.L_33:
        /*00e4*/ 	.byte	0x04, 0x1e
        /*00e6*/ 	.short	(.L_35 - .L_34)
.L_34:
        /*00e8*/ 	.word	0x00000000


	//----- nvinfo : EIATTR_CBANK_PARAM_SIZE
	.align		4
.L_35:
        /*00ec*/ 	.byte	0x03, 0x19
        /*00ee*/ 	.short	0x003c


	//----- nvinfo : EIATTR_PARAM_CBANK
	.align		4
        /*00f0*/ 	.byte	0x04, 0x0a
        /*00f2*/ 	.short	(.L_37 - .L_36)
	.align		4
.L_36:
        /*00f4*/ 	.word	index@(.nv.constant0._Z13conv2d_kernelPKfS0_Pfiiiiiiiii)
        /*00f8*/ 	.short	0x0380
        /*00fa*/ 	.short	0x003c


	//----- nvinfo : EIATTR_SW_WAR
	.align		4
.L_37:
        /*00fc*/ 	.byte	0x04, 0x36
        /*00fe*/ 	.short	(.L_39 - .L_38)
.L_38:
        /*0100*/ 	.word	0x00000008
.L_39:


//--------------------- .nv.callgraph             --------------------------
	.section	.nv.callgraph,"",@"SHT_CUDA_CALLGRAPH"
	.align	4
	.sectionentsize	8
	.align		4
        /*0000*/ 	.word	0x00000000
	.align		4
        /*0004*/ 	.word	0xffffffff
	.align		4
        /*0008*/ 	.word	0x00000000
	.align		4
        /*000c*/ 	.word	0xfffffffe
	.align		4
        /*0010*/ 	.word	0x00000000
	.align		4
        /*0014*/ 	.word	0xfffffffd
	.align		4
        /*0018*/ 	.word	0x00000000
	.align		4
        /*001c*/ 	.word	0xfffffffc


//--------------------- .text._Z13conv2d_kernelPKfS0_Pfiiiiiiiii --------------------------
	.section	.text._Z13conv2d_kernelPKfS0_Pfiiiiiiiii,"ax",@progbits
	.align	128
        .global         _Z13conv2d_kernelPKfS0_Pfiiiiiiiii
        .type           _Z13conv2d_kernelPKfS0_Pfiiiiiiiii,@function
        .size           _Z13conv2d_kernelPKfS0_Pfiiiiiiiii,(.L_x_10 - _Z13conv2d_kernelPKfS0_Pfiiiiiiiii)
        .other          _Z13conv2d_kernelPKfS0_Pfiiiiiiiii,@"STO_CUDA_ENTRY STV_DEFAULT"
_Z13conv2d_kernelPKfS0_Pfiiiiiiiii:
.text._Z13conv2d_kernelPKfS0_Pfiiiiiiiii:
[----:B------:R-:W-:Y:S01]  /*0000*/  LDC R1, c[0x0][0x37c] ;  /* 0x0000df00ff017b82 */ /* 0x000fe20000000800 */
[----:B------:R-:W0:Y:S07]  /*0010*/  S2R R5, SR_TID.Y ;  /* 0x0000000000057919 */ /* 0x000e2e0000002200 */
[----:B------:R-:W1:Y:S01]  /*0020*/  LDC R2, c[0x0][0x360] ;  /* 0x0000d800ff027b82 */ /* 0x000e620000000800 */
[----:B------:R-:W2:Y:S01]  /*0030*/  LDCU UR7, c[0x0][0x3ac] ;  /* 0x00007580ff0777ac */ /* 0x000ea20008000800 */
[----:B------:R-:W1:Y:S01]  /*0040*/  S2R R3, SR_TID.X ;  /* 0x0000000000037919 */ /* 0x000e620000002100 */
[----:B------:R-:W3:Y:S01]  /*0050*/  LDCU UR8, c[0x0][0x3b0] ;  /* 0x00007600ff0877ac */ /* 0x000ee20008000800 */
[----:B------:R-:W4:Y:S04]  /*0060*/  S2R R7, SR_TID.Z ;  /* 0x0000000000077919 */ /* 0x000f280000002300 */
[----:B------:R-:W0:Y:S01]  /*0070*/  S2UR UR5, SR_CTAID.Y ;  /* 0x00000000000579c3 */ /* 0x000e220000002600 */
[----:B------:R-:W5:Y:S07]  /*0080*/  LDCU UR9, c[0x0][0x3a4] ;  /* 0x00007480ff0977ac */ /* 0x000f6e0008000800 */
[----:B------:R-:W0:Y:S08]  /*0090*/  LDC R0, c[0x0][0x364] ;  /* 0x0000d900ff007b82 */ /* 0x000e300000000800 */
[----:B------:R-:W1:Y:S08]  /*00a0*/  S2UR UR4, SR_CTAID.X ;  /* 0x00000000000479c3 */ /* 0x000e700000002500 */
[----:B------:R-:W4:Y:S08]  /*00b0*/  S2UR UR6, SR_CTAID.Z ;  /* 0x00000000000679c3 */ /* 0x000f300000002700 */
[----:B------:R-:W4:Y:S01]  /*00c0*/  LDC R4, c[0x0][0x368] ;  /* 0x0000da00ff047b82 */ /* 0x000f220000000800 */
[----:B0-----:R-:W-:-:S05]  /*00d0*/  IMAD R0, R0, UR5, R5 ;  /* 0x0000000500007c24 */ /* 0x001fca000f8e0205 */
[----:B--2---:R-:W-:Y:S01]  /*00e0*/  ISETP.GE.AND P0, PT, R0, UR7, PT ;  /* 0x0000000700007c0c */ /* 0x004fe2000bf06270 */
[----:B-1----:R-:W-:-:S05]  /*00f0*/  IMAD R2, R2, UR4, R3 ;  /* 0x0000000402027c24 */ /* 0x002fca000f8e0203 */
[----:B---3--:R-:W-:Y:S01]  /*0100*/  ISETP.GE.OR P0, PT, R2, UR8, P0 ;  /* 0x0000000802007c0c */ /* 0x008fe20008706670 */
[----:B----4-:R-:W-:-:S05]  /*0110*/  IMAD R3, R4, UR6, R7 ;  /* 0x0000000604037c24 */ /* 0x010fca000f8e0207 */
[----:B-----5:R-:W-:-:S13]  /*0120*/  ISETP.GE.OR P0, PT, R3, UR9, P0 ;  /* 0x0000000903007c0c */ /* 0x020fda0008706670 */
[----:B------:R-:W-:Y:S05]  /*0130*/  @P0 EXIT ;  /* 0x000000000000094d */ /* 0x000fea0003800000 */
[----:B------:R-:W0:Y:S01]  /*0140*/  LDCU UR4, c[0x0][0x398] ;  /* 0x00007300ff0477ac */ /* 0x000e220008000800 */
[----:B------:R-:W-:Y:S01]  /*0150*/  IMAD.MOV.U32 R4, RZ, RZ, RZ ;  /* 0x000000ffff047224 */ /* 0x000fe200078e00ff */
[----:B------:R-:W1:Y:S01]  /*0160*/  LDCU.64 UR10, c[0x0][0x358] ;  /* 0x00006b00ff0a77ac */ /* 0x000e620008000a00 */
[----:B0-----:R-:W-:-:S09]  /*0170*/  UISETP.GE.AND UP0, UPT, UR4, 0x1, UPT ;  /* 0x000000010400788c */ /* 0x001fd2000bf06270 */
[----:B-1----:R-:W-:Y:S05]  /*0180*/  BRA.U !UP0, `(.L_x_0) ;  /* 0x0000000d08047547 */ /* 0x002fea000b800000 */
[----:B------:R-:W0:Y:S02]  /*0190*/  LDCU UR7, c[0x0][0x3a8] ;  /* 0x00007500ff0777ac */ /* 0x000e240008000800 */
[----:B0-----:R-:W-:-:S09]  /*01a0*/  UISETP.GE.AND UP0, UPT, UR7, 0x1, UPT ;  /* 0x000000010700788c */ /* 0x001fd2000bf06270 */
[----:B------:R-:W-:Y:S05]  /*01b0*/  BRA.U !UP0, `(.L_x_0) ;  /* 0x0000000908f87547 */ /* 0x000fea000b800000 */
[----:B------:R-:W0:Y:S01]  /*01c0*/  LDC R5, c[0x0][0x3b8] ;  /* 0x0000ee00ff057b82 */ /* 0x000e220000000800 */
[----:B------:R-:W0:Y:S01]  /*01d0*/  LDCU UR4, c[0x0][0x3b4] ;  /* 0x00007680ff0477ac */ /* 0x000e220008000800 */
[----:B------:R-:W-:Y:S01]  /*01e0*/  IMAD.MOV.U32 R4, RZ, RZ, RZ ;  /* 0x000000ffff047224 */ /* 0x000fe200078e00ff */
[----:B------:R-:W-:Y:S02]  /*01f0*/  ULOP3.LUT UR8, UR7, 0x7, URZ, 0xc0, !UPT ;  /* 0x0000000707087892 */ /* 0x000fe4000f8ec0ff */
[----:B------:R-:W-:Y:S01]  /*0200*/  ULOP3.LUT UR7, UR7, 0x7ffffff8, URZ, 0xc0, !UPT ;  /* 0x7ffffff807077892 */ /* 0x000fe2000f8ec0ff */
[--C-:B0-----:R-:W-:Y:S02]  /*0210*/  IMAD R16, R0, UR4, -R5.reuse ;  /* 0x0000000400107c24 */ /* 0x101fe4000f8e0a05 */
[----:B------:R-:W-:Y:S01]  /*0220*/  IMAD R5, R2, UR4, -R5 ;  /* 0x0000000402057c24 */ /* 0x000fe2000f8e0a05 */
[----:B------:R-:W-:-:S08]  /*0230*/  UMOV UR4, URZ ;  /* 0x000000ff00047c82 */ /* 0x000fd00008000000 */
.L_x_8:
[----:B------:R-:W-:-:S05]  /*0240*/  UMOV UR5, URZ ;  /* 0x000000ff00057c82 */ /* 0x000fca0008000000 */
.L_x_7:
[----:B------:R-:W0:Y:S01]  /*0250*/  LDCU UR6, c[0x0][0x3a8] ;  /* 0x00007500ff0677ac */ /* 0x000e220008000800 */
[----:B------:R-:W1:Y:S01]  /*0260*/  LDC.64 R8, c[0x0][0x398] ;  /* 0x0000e600ff087b82 */ /* 0x000e620000000a00 */
[----:B0-----:R-:W-:Y:S01]  /*0270*/  IMAD.U32 R6, RZ, RZ, UR6 ;  /* 0x00000006ff067e24 */ /* 0x001fe2000f8e00ff */
[----:B------:R-:W-:-:S04]  /*0280*/  UMOV UR6, URZ ;  /* 0x000000ff00067c82 */ /* 0x000fc80008000000 */
[----:B------:R-:W-:Y:S01]  /*0290*/  ISETP.GE.U32.AND P1, PT, R6, 0x8, PT ;  /* 0x000000080600780c */ /* 0x000fe20003f26070 */
[----:B-1----:R-:W-:Y:S01]  /*02a0*/  IMAD R7, R3, R8, UR4 ;  /* 0x0000000403077e24 */ /* 0x002fe2000f8e0208 */
[----:B------:R-:W-:-:S03]  /*02b0*/  IADD3 R8, PT, PT, R16, UR5, RZ ;  /* 0x0000000510087c10 */ /* 0x000fc6000fffe0ff */
[----:B------:R-:W-:Y:S01]  /*02c0*/  IMAD R7, R7, R6, UR5 ;  /* 0x0000000507077e24 */ /* 0x000fe2000f8e0206 */
[----:B------:R-:W-:Y:S01]  /*02d0*/  UIADD3 UR5, UPT, UPT, UR5, 0x1, URZ ;  /* 0x0000000105057890 */ /* 0x000fe2000fffe0ff */
[----:B------:R-:W-:-:S04]  /*02e0*/  ISETP.GE.AND P0, PT, R8, R9, PT ;  /* 0x000000090800720c */ /* 0x000fc80003f06270 */
[----:B------:R-:W-:Y:S01]  /*02f0*/  ISETP.GT.AND P0, PT, R8, -0x1, !P0 ;  /* 0xffffffff0800780c */ /* 0x000fe20004704270 */
[----:B------:R-:W-:Y:S01]  /*0300*/  IMAD R8, R9, UR4, R8 ;  /* 0x0000000409087c24 */ /* 0x000fe2000f8e0208 */
[----:B------:R-:W-:Y:S01]  /*0310*/  ISETP.NE.AND P6, PT, R6, UR5, PT ;  /* 0x0000000506007c0c */ /* 0x000fe2000bfc5270 */
[----:B------:R-:W-:-:S12]  /*0320*/  @!P1 BRA `(.L_x_1) ;  /* 0x0000000400149947 */ /* 0x000fd80003800000 */
[----:B------:R-:W0:Y:S01]  /*0330*/  LDCU UR9, c[0x0][0x3a0] ;  /* 0x00007400ff0977ac */ /* 0x000e220008000800 */
[----:B------:R-:W-:-:S05]  /*0340*/  UMOV UR6, URZ ;  /* 0x000000ff00067c82 */ /* 0x000fca0008000000 */
.L_x_2:
[----:B------:R-:W1:Y:S01]  /*0350*/  LDC R6, c[0x0][0x3a8] ;  /* 0x0000ea00ff067b82 */ /* 0x000e620000000800 */
[----:B------:R-:W-:-:S04]  /*0360*/  VIADD R9, R5, UR6 ;  /* 0x0000000605097c36 */ /* 0x000fc80008000000 */
[C---:B------:R-:W-:Y:S01]  /*0370*/  VIADD R14, R9.reuse, 0x1 ;  /* 0x00000001090e7836 */ /* 0x040fe20000000000 */
[C---:B0-----:R-:W-:Y:S01]  /*0380*/  ISETP.GE.AND P2, PT, R9.reuse, UR9, PT ;  /* 0x0000000909007c0c */ /* 0x041fe2000bf46270 */
[----:B------:R-:W-:Y:S01]  /*0390*/  IMAD R15, R8, UR9, R9 ;  /* 0x00000009080f7c24 */ /* 0x000fe2000f8e0209 */
[----:B------:R-:W0:Y:S02]  /*03a0*/  LDC.64 R12, c[0x0][0x380] ;  /* 0x0000e000ff0c7b82 */ /* 0x000e240000000a00 */
[C---:B------:R-:W-:Y:S02]  /*03b0*/  ISETP.GE.AND P1, PT, R14.reuse, UR9, PT ;  /* 0x000000090e007c0c */ /* 0x040fe4000bf26270 */
[C---:B------:R-:W-:Y:S02]  /*03c0*/  ISETP.GT.AND P2, PT, R9.reuse, -0x1, !P2 ;  /* 0xffffffff0900780c */ /* 0x040fe40005744270 */
[----:B------:R-:W-:Y:S02]  /*03d0*/  ISETP.GT.AND P1, PT, R14, -0x1, !P1 ;  /* 0xffffffff0e00780c */ /* 0x000fe40004f24270 */
[----:B------:R-:W2:Y:S01]  /*03e0*/  LDC.64 R10, c[0x0][0x388] ;  /* 0x0000e200ff0a7b82 */ /* 0x000ea20000000a00 */
[----:B------:R-:W-:-:S02]  /*03f0*/  IADD3 R14, PT, PT, R9, 0x2, RZ ;  /* 0x00000002090e7810 */ /* 0x000fc40007ffe0ff */
[----:B------:R-:W-:Y:S02]  /*0400*/  PLOP3.LUT P2, PT, P0, P2, PT, 0x80, 0x8 ;  /* 0x000000000008781c */ /* 0x000fe40000745070 */
[C---:B------:R-:W-:Y:S02]  /*0410*/  ISETP.GE.AND P4, PT, R14.reuse, UR9, PT ;  /* 0x000000090e007c0c */ /* 0x040fe4000bf86270 */
[----:B------:R-:W-:Y:S01]  /*0420*/  PLOP3.LUT P1, PT, P0, P1, PT, 0x80, 0x8 ;  /* 0x000000000008781c */ /* 0x000fe20000723070 */
[----:B-1----:R-:W-:Y:S01]  /*0430*/  IMAD R17, R7, R6, UR6 ;  /* 0x0000000607117e24 */ /* 0x002fe2000f8e0206 */
[----:B------:R-:W-:-:S04]  /*0440*/  ISETP.GT.AND P4, PT, R14, -0x1, !P4 ;  /* 0xffffffff0e00780c */ /* 0x000fc80006784270 */
[----:B------:R-:W-:Y:S01]  /*0450*/  PLOP3.LUT P4, PT, P0, P4, PT, 0x80, 0x8 ;  /* 0x000000000008781c */ /* 0x000fe20000789070 */
[----:B0-----:R-:W-:-:S05]  /*0460*/  IMAD.WIDE R12, R15, 0x4, R12 ;  /* 0x000000040f0c7825 */ /* 0x001fca00078e020c */
[----:B------:R-:W3:Y:S01]  /*0470*/  @P2 LDG.E R15, desc[UR10][R12.64] ;  /* 0x0000000a0c0f2981 */ /* 0x000ee2000c1e1900 */
[----:B--2---:R-:W-:-:S03]  /*0480*/  IMAD.WIDE R10, R17, 0x4, R10 ;  /* 0x00000004110a7825 */ /* 0x004fc600078e020a */
[----:B------:R-:W2:Y:S04]  /*0490*/  @P1 LDG.E R17, desc[UR10][R12.64+0x4] ;  /* 0x0000040a0c111981 */ /* 0x000ea8000c1e1900 */
[----:B------:R-:W3:Y:S04]  /*04a0*/  @P2 LDG.E R14, desc[UR10][R10.64] ;  /* 0x0000000a0a0e2981 */ /* 0x000ee8000c1e1900 */
[----:B------:R-:W2:Y:S04]  /*04b0*/  @P1 LDG.E R18, desc[UR10][R10.64+0x4] ;  /* 0x0000040a0a121981 */ /* 0x000ea8000c1e1900 */
[----:B------:R-:W4:Y:S04]  /*04c0*/  @P4 LDG.E R19, desc[UR10][R12.64+0x8] ;  /* 0x0000080a0c134981 */ /* 0x000f28000c1e1900 */
[----:B------:R-:W4:Y:S01]  /*04d0*/  @P4 LDG.E R20, desc[UR10][R10.64+0x8] ;  /* 0x0000080a0a144981 */ /* 0x000f22000c1e1900 */
[----:B------:R-:W-:-:S02]  /*04e0*/  VIADD R21, R9, 0x3 ;  /* 0x0000000309157836 */ /* 0x000fc40000000000 */
[----:B------:R-:W-:-:S03]  /*04f0*/  VIADD R22, R9, 0x4 ;  /* 0x0000000409167836 */ /* 0x000fc60000000000 */
[C---:B------:R-:W-:Y:S02]  /*0500*/  ISETP.GE.AND P5, PT, R21.reuse, UR9, PT ;  /* 0x0000000915007c0c */ /* 0x040fe4000bfa6270 */
[C---:B------:R-:W-:Y:S02]  /*0510*/  ISETP.GE.AND P3, PT, R22.reuse, UR9, PT ;  /* 0x0000000916007c0c */ /* 0x040fe4000bf66270 */
[----:B------:R-:W-:Y:S02]  /*0520*/  ISETP.GT.AND P5, PT, R21, -0x1, !P5 ;  /* 0xffffffff1500780c */ /* 0x000fe40006fa4270 */
[----:B------:R-:W-:Y:S02]  /*0530*/  IADD3 R21, PT, PT, R9, 0x5, RZ ;  /* 0x0000000509157810 */ /* 0x000fe40007ffe0ff */
[----:B------:R-:W-:-:S04]  /*0540*/  ISETP.GT.AND P3, PT, R22, -0x1, !P3 ;  /* 0xffffffff1600780c */ /* 0x000fc80005f64270 */
[----:B------:R-:W-:Y:S01]  /*0550*/  PLOP3.LUT P3, PT, P0, P3, PT, 0x80, 0x8 ;  /* 0x000000000008781c */ /* 0x000fe20000767070 */
[----:B---3--:R-:W-:Y:S01]  /*0560*/  @P2 FFMA R4, R15, R14, R4 ;  /* 0x0000000e0f042223 */ /* 0x008fe20000000004 */
[----:B------:R-:W-:Y:S01]  /*0570*/  VIADD R14, R9, 0x6 ;  /* 0x00000006090e7836 */ /* 0x000fe20000000000 */
[----:B------:R-:W-:-:S10]  /*0580*/  ISETP.GE.AND P2, PT, R21, UR9, PT ;  /* 0x0000000915007c0c */ /* 0x000fd4000bf46270 */
[----:B------:R-:W3:Y:S01]  /*0590*/  @P3 LDG.E R15, desc[UR10][R12.64+0x10] ;  /* 0x0000100a0c0f3981 */ /* 0x000ee2000c1e1900 */
[----:B--2---:R-:W-:Y:S01]  /*05a0*/  @P1 FFMA R4, R17, R18, R4 ;  /* 0x0000001211041223 */ /* 0x004fe20000000004 */
[----:B------:R-:W-:Y:S01]  /*05b0*/  PLOP3.LUT P1, PT, P0, P5, PT, 0x80, 0x8 ;  /* 0x000000000008781c */ /* 0x000fe2000072b070 */
[----:B------:R-:W-:Y:S01]  /*05c0*/  VIADD R9, R9, 0x7 ;  /* 0x0000000709097836 */ /* 0x000fe20000000000 */
[C---:B------:R-:W-:Y:S01]  /*05d0*/  ISETP.GE.AND P5, PT, R14.reuse, UR9, PT ;  /* 0x000000090e007c0c */ /* 0x040fe2000bfa6270 */
[----:B------:R-:W3:Y:S01]  /*05e0*/  @P3 LDG.E R17, desc[UR10][R10.64+0x10] ;  /* 0x0000100a0a113981 */ /* 0x000ee2000c1e1900 */
[----:B------:R-:W-:Y:S02]  /*05f0*/  ISETP.GT.AND P2, PT, R21, -0x1, !P2 ;  /* 0xffffffff1500780c */ /* 0x000fe40005744270 */
[----:B------:R-:W-:Y:S01]  /*0600*/  ISETP.GT.AND P5, PT, R14, -0x1, !P5 ;  /* 0xffffffff0e00780c */ /* 0x000fe20006fa4270 */
[----:B----4-:R-:W-:Y:S01]  /*0610*/  @P4 FFMA R4, R19, R20, R4 ;  /* 0x0000001413044223 */ /* 0x010fe20000000004 */
[----:B------:R-:W-:-:S02]  /*0620*/  ISETP.GE.AND P4, PT, R9, UR9, PT ;  /* 0x0000000909007c0c */ /* 0x000fc4000bf86270 */
[----:B------:R-:W-:Y:S02]  /*0630*/  PLOP3.LUT P2, PT, P0, P2, PT, 0x80, 0x8 ;  /* 0x000000000008781c */ /* 0x000fe40000745070 */
[----:B------:R-:W-:Y:S01]  /*0640*/  ISETP.GT.AND P4, PT, R9, -0x1, !P4 ;  /* 0xffffffff0900780c */ /* 0x000fe20006784270 */
[----:B------:R-:W2:Y:S01]  /*0650*/  @P1 LDG.E R14, desc[UR10][R10.64+0xc] ;  /* 0x00000c0a0a0e1981 */ /* 0x000ea2000c1e1900 */
[----:B------:R-:W-:-:S03]  /*0660*/  PLOP3.LUT P5, PT, P0, P5, PT, 0x80, 0x8 ;  /* 0x000000000008781c */ /* 0x000fc600007ab070 */
[----:B------:R-:W2:Y:S01]  /*0670*/  @P1 LDG.E R9, desc[UR10][R12.64+0xc] ;  /* 0x00000c0a0c091981 */ /* 0x000ea2000c1e1900 */
[----:B------:R-:W-:-:S05]  /*0680*/  PLOP3.LUT P4, PT, P0, P4, PT, 0x80, 0x8 ;  /* 0x000000000008781c */ /* 0x000fca0000789070 */
[----:B------:R-:W4:Y:S04]  /*0690*/  @P2 LDG.E R19, desc[UR10][R12.64+0x14] ;  /* 0x0000140a0c132981 */ /* 0x000f28000c1e1900 */
[----:B------:R-:W4:Y:S04]  /*06a0*/  @P2 LDG.E R18, desc[UR10][R10.64+0x14] ;  /* 0x0000140a0a122981 */ /* 0x000f28000c1e1900 */
[----:B------:R-:W5:Y:S04]  /*06b0*/  @P5 LDG.E R21, desc[UR10][R12.64+0x18] ;  /* 0x0000180a0c155981 */ /* 0x000f68000c1e1900 */
[----:B------:R-:W5:Y:S04]  /*06c0*/  @P5 LDG.E R20, desc[UR10][R10.64+0x18] ;  /* 0x0000180a0a145981 */ /* 0x000f68000c1e1900 */
[----:B------:R-:W5:Y:S04]  /*06d0*/  @P4 LDG.E R23, desc[UR10][R12.64+0x1c] ;  /* 0x00001c0a0c174981 */ /* 0x000f68000c1e1900 */
[----:B------:R-:W5:Y:S01]  /*06e0*/  @P4 LDG.E R22, desc[UR10][R10.64+0x1c] ;  /* 0x00001c0a0a164981 */ /* 0x000f62000c1e1900 */
[----:B------:R-:W-:-:S04]  /*06f0*/  UIADD3 UR6, UPT, UPT, UR6, 0x8, URZ ;  /* 0x0000000806067890 */ /* 0x000fc8000fffe0ff */
[----:B------:R-:W-:Y:S01]  /*0700*/  UISETP.NE.AND UP0, UPT, UR6, UR7, UPT ;  /* 0x000000070600728c */ /* 0x000fe2000bf05270 */
[----:B--2---:R-:W-:-:S04]  /*0710*/  @P1 FFMA R4, R9, R14, R4 ;  /* 0x0000000e09041223 */ /* 0x004fc80000000004 */
[----:B---3--:R-:W-:-:S04]  /*0720*/  @P3 FFMA R4, R15, R17, R4 ;  /* 0x000000110f043223 */ /* 0x008fc80000000004 */
[----:B----4-:R-:W-:-:S04]  /*0730*/  @P2 FFMA R4, R19, R18, R4 ;  /* 0x0000001213042223 */ /* 0x010fc80000000004 */
[----:B-----5:R-:W-:-:S04]  /*0740*/  @P5 FFMA R4, R21, R20, R4 ;  /* 0x0000001415045223 */ /* 0x020fc80000000004 */
[----:B------:R-:W-:Y:S01]  /*0750*/  @P4 FFMA R4, R23, R22, R4 ;  /* 0x0000001617044223 */ /* 0x000fe20000000004 */
[----:B------:R-:W-:Y:S06]  /*0760*/  BRA.U UP0, `(.L_x_2) ;  /* 0xfffffff900f87547 */ /* 0x000fec000b83ffff */
[----:B------:R-:W-:-:S05]  /*0770*/  UMOV UR6, UR7 ;  /* 0x0000000700067c82 */ /* 0x000fca0008000000 */
.L_x_1:
[----:B------:R-:W-:-:S09]  /*0780*/  UISETP.NE.AND UP0, UPT, UR8, URZ, UPT ;  /* 0x000000ff0800728c */ /* 0x000fd2000bf05270 */
[----:B------:R-:W-:Y:S05]  /*0790*/  BRA.U !UP0, `(.L_x_3) ;  /* 0x00000005086c7547 */ /* 0x000fea000b800000 */
[----:B------:R-:W-:Y:S01]  /*07a0*/  UIADD3 UR9, UPT, UPT, UR8, -0x1, URZ ;  /* 0xffffffff08097890 */ /* 0x000fe2000fffe0ff */
[----:B------:R-:W-:-:S03]  /*07b0*/  LOP3.LUT P5, R22, R6, 0x3, RZ, 0xc0, !PT ;  /* 0x0000000306167812 */ /* 0x000fc600078ac0ff */
[----:B------:R-:W-:-:S09]  /*07c0*/  UISETP.GE.U32.AND UP0, UPT, UR9, 0x3, UPT ;  /* 0x000000030900788c */ /* 0x000fd2000bf06070 */
[----:B------:R-:W-:Y:S05]  /*07d0*/  BRA.U !UP0, `(.L_x_4) ;  /* 0x0000000108907547 */ /* 0x000fea000b800000 */
[----:B------:R-:W0:Y:S01]  /*07e0*/  LDCU UR9, c[0x0][0x3a0] ;  /* 0x00007400ff0977ac */ /* 0x000e220008000800 */
[----:B------:R-:W1:Y:S01]  /*07f0*/  LDC.64 R10, c[0x0][0x380] ;  /* 0x0000e000ff0a7b82 */ /* 0x000e620000000a00 */
[----:B------:R-:W-:-:S04]  /*0800*/  IADD3 R9, PT, PT, R5, UR6, RZ ;  /* 0x0000000605097c10 */ /* 0x000fc8000fffe0ff */
[C---:B------:R-:W-:Y:S01]  /*0810*/  IADD3 R17, PT, PT, R9.reuse, 0x3, RZ ;  /* 0x0000000309117810 */ /* 0x040fe20007ffe0ff */
[C---:B------:R-:W-:Y:S02]  /*0820*/  VIADD R14, R9.reuse, 0x1 ;  /* 0x00000001090e7836 */ /* 0x040fe40000000000 */
[----:B------:R-:W2:Y:S01]  /*0830*/  LDC.64 R12, c[0x0][0x388] ;  /* 0x0000e200ff0c7b82 */ /* 0x000ea20000000a00 */
[C---:B------:R-:W-:Y:S01]  /*0840*/  VIADD R15, R9.reuse, 0x2 ;  /* 0x00000002090f7836 */ /* 0x040fe20000000000 */
[C---:B0-----:R-:W-:Y:S02]  /*0850*/  ISETP.GE.AND P1, PT, R9.reuse, UR9, PT ;  /* 0x0000000909007c0c */ /* 0x041fe4000bf26270 */
[----:B------:R-:W-:Y:S02]  /*0860*/  ISETP.GE.AND P2, PT, R14, UR9, PT ;  /* 0x000000090e007c0c */ /* 0x000fe4000bf46270 */
[----:B------:R-:W-:Y:S01]  /*0870*/  ISETP.GT.AND P1, PT, R9, -0x1, !P1 ;  /* 0xffffffff0900780c */ /* 0x000fe20004f24270 */
[----:B------:R-:W-:Y:S01]  /*0880*/  IMAD R9, R8, UR9, R9 ;  /* 0x0000000908097c24 */ /* 0x000fe2000f8e0209 */
[----:B------:R-:W-:-:S02]  /*0890*/  ISETP.GE.AND P3, PT, R15, UR9, PT ;  /* 0x000000090f007c0c */ /* 0x000fc4000bf66270 */
[----:B------:R-:W-:Y:S01]  /*08a0*/  ISETP.GT.AND P2, PT, R14, -0x1, !P2 ;  /* 0xffffffff0e00780c */ /* 0x000fe20005744270 */
[----:B-1----:R-:W-:Y:S01]  /*08b0*/  IMAD.WIDE R10, R9, 0x4, R10 ;  /* 0x00000004090a7825 */ /* 0x002fe200078e020a */
[----:B------:R-:W-:Y:S02]  /*08c0*/  PLOP3.LUT P1, PT, P0, P1, PT, 0x80, 0x8 ;  /* 0x000000000008781c */ /* 0x000fe40000723070 */
[----:B------:R-:W-:Y:S01]  /*08d0*/  ISETP.GT.AND P3, PT, R15, -0x1, !P3 ;  /* 0xffffffff0f00780c */ /* 0x000fe20005f64270 */
[----:B------:R-:W-:Y:S01]  /*08e0*/  IMAD R15, R7, R6, UR6 ;  /* 0x00000006070f7e24 */ /* 0x000fe2000f8e0206 */
[----:B------:R-:W-:Y:S02]  /*08f0*/  ISETP.GE.AND P4, PT, R17, UR9, PT ;  /* 0x0000000911007c0c */ /* 0x000fe4000bf86270 */
[----:B------:R-:W-:Y:S01]  /*0900*/  PLOP3.LUT P2, PT, P0, P2, PT, 0x80, 0x8 ;  /* 0x000000000008781c */ /* 0x000fe20000745070 */
[----:B--2---:R-:W-:Y:S01]  /*0910*/  IMAD.WIDE R12, R15, 0x4, R12 ;  /* 0x000000040f0c7825 */ /* 0x004fe200078e020c */
[----:B------:R-:W-:-:S02]  /*0920*/  ISETP.GT.AND P4, PT, R17, -0x1, !P4 ;  /* 0xffffffff1100780c */ /* 0x000fc40006784270 */
[----:B------:R-:W-:Y:S02]  /*0930*/  PLOP3.LUT P3, PT, P0, P3, PT, 0x80, 0x8 ;  /* 0x000000000008781c */ /* 0x000fe40000767070 */
[----:B------:R-:W-:Y:S01]  /*0940*/  PLOP3.LUT P4, PT, P0, P4, PT, 0x80, 0x8 ;  /* 0x000000000008781c */ /* 0x000fe20000789070 */
[----:B------:R-:W2:Y:S04]  /*0950*/  @P1 LDG.E R9, desc[UR10][R10.64] ;  /* 0x0000000a0a091981 */ /* 0x000ea8000c1e1900 */
[----:B------:R-:W2:Y:S04]  /*0960*/  @P1 LDG.E R14, desc[UR10][R12.64] ;  /* 0x0000000a0c0e1981 */ /* 0x000ea8000c1e1900 */
[----:B------:R-:W3:Y:S04]  /*0970*/  @P2 LDG.E R15, desc[UR10][R10.64+0x4] ;  /* 0x0000040a0a0f2981 */ /* 0x000ee8000c1e1900 */
[----:B------:R-:W3:Y:S04]  /*0980*/  @P2 LDG.E R17, desc[UR10][R12.64+0x4] ;  /* 0x0000040a0c112981 */ /* 0x000ee8000c1e1900 */
[----:B------:R-:W4:Y:S04]  /*0990*/  @P3 LDG.E R19, desc[UR10][R10.64+0x8] ;  /* 0x0000080a0a133981 */ /* 0x000f28000c1e1900 */
[----:B------:R-:W4:Y:S04]  /*09a0*/  @P3 LDG.E R18, desc[UR10][R12.64+0x8] ;  /* 0x0000080a0c123981 */ /* 0x000f28000c1e1900 */
[----:B------:R-:W5:Y:S04]  /*09b0*/  @P4 LDG.E R21, desc[UR10][R10.64+0xc] ;  /* 0x00000c0a0a154981 */ /* 0x000f68000c1e1900 */
[----:B------:R-:W5:Y:S01]  /*09c0*/  @P4 LDG.E R20, desc[UR10][R12.64+0xc] ;  /* 0x00000c0a0c144981 */ /* 0x000f62000c1e1900 */
[----:B------:R-:W-:Y:S01]  /*09d0*/  UIADD3 UR6, UPT, UPT, UR6, 0x4, URZ ;  /* 0x0000000406067890 */ /* 0x000fe2000fffe0ff */
[----:B--2---:R-:W-:-:S04]  /*09e0*/  @P1 FFMA R4, R9, R14, R4 ;  /* 0x0000000e09041223 */ /* 0x004fc80000000004 */
[----:B---3--:R-:W-:-:S04]  /*09f0*/  @P2 FFMA R4, R15, R17, R4 ;  /* 0x000000110f042223 */ /* 0x008fc80000000004 */
[----:B----4-:R-:W-:-:S04]  /*0a00*/  @P3 FFMA R4, R19, R18, R4 ;  /* 0x0000001213043223 */ /* 0x010fc80000000004 */
[----:B-----5:R-:W-:-:S07]  /*0a10*/  @P4 FFMA R4, R21, R20, R4 ;  /* 0x0000001415044223 */ /* 0x020fce0000000004 */
.L_x_4:
[----:B------:R-:W-:Y:S05]  /*0a20*/  @!P5 BRA `(.L_x_3) ;  /* 0x0000000000c8d947 */ /* 0x000fea0003800000 */
[----:B------:R-:W-:Y:S02]  /*0a30*/  ISETP.NE.AND P1, PT, R22, 0x1, PT ;  /* 0x000000011600780c */ /* 0x000fe40003f25270 */
[----:B------:R-:W-:-:S04]  /*0a40*/  LOP3.LUT R9, R6, 0x1, RZ, 0xc0, !PT ;  /* 0x0000000106097812 */ /* 0x000fc800078ec0ff */
[----:B------:R-:W-:-:S07]  /*0a50*/  ISETP.NE.U32.AND P3, PT, R9, 0x1, PT ;  /* 0x000000010900780c */ /* 0x000fce0003f65070 */
[----:B------:R-:W-:Y:S06]  /*0a60*/  @!P1 BRA `(.L_x_5) ;  /* 0x0000000000709947 */ /* 0x000fec0003800000 */
[----:B------:R-:W0:Y:S01]  /*0a70*/  LDCU UR9, c[0x0][0x3a0] ;  /* 0x00007400ff0977ac */ /* 0x000e220008000800 */
[----:B------:R-:W-:Y:S01]  /*0a80*/  VIADD R17, R5, UR6 ;  /* 0x0000000605117c36 */ /* 0x000fe20008000000 */
[----:B------:R-:W1:Y:S03]  /*0a90*/  LDC.64 R18, c[0x0][0x380] ;  /* 0x0000e000ff127b82 */ /* 0x000e660000000a00 */
[----:B------:R-:W-:-:S05]  /*0aa0*/  VIADD R9, R17, 0x1 ;  /* 0x0000000111097836 */ /* 0x000fca0000000000 */
[----:B------:R-:W2:Y:S01]  /*0ab0*/  LDC.64 R14, c[0x0][0x388] ;  /* 0x0000e200ff0e7b82 */ /* 0x000ea20000000a00 */
[----:B0-----:R-:W-:-:S07]  /*0ac0*/  ISETP.GE.AND P1, PT, R17, UR9, PT ;  /* 0x0000000911007c0c */ /* 0x001fce000bf26270 */
[----:B------:R-:W0:Y:S01]  /*0ad0*/  LDC.64 R12, c[0x0][0x388] ;  /* 0x0000e200ff0c7b82 */ /* 0x000e220000000a00 */
[----:B------:R-:W-:Y:S02]  /*0ae0*/  ISETP.GE.AND P2, PT, R9, UR9, PT ;  /* 0x0000000909007c0c */ /* 0x000fe4000bf46270 */
[----:B------:R-:W-:Y:S02]  /*0af0*/  ISETP.GT.AND P1, PT, R17, -0x1, !P1 ;  /* 0xffffffff1100780c */ /* 0x000fe40004f24270 */
[----:B------:R-:W-:Y:S02]  /*0b00*/  ISETP.GT.AND P2, PT, R9, -0x1, !P2 ;  /* 0xffffffff0900780c */ /* 0x000fe40005744270 */
[----:B------:R-:W-:Y:S01]  /*0b10*/  PLOP3.LUT P1, PT, P0, P1, PT, 0x80, 0x8 ;  /* 0x000000000008781c */ /* 0x000fe20000723070 */
[----:B------:R-:W3:Y:S01]  /*0b20*/  LDC.64 R10, c[0x0][0x380] ;  /* 0x0000e000ff0a7b82 */ /* 0x000ee20000000a00 */
[----:B------:R-:W-:-:S11]  /*0b30*/  PLOP3.LUT P2, PT, P0, P2, PT, 0x80, 0x8 ;  /* 0x000000000008781c */ /* 0x000fd60000745070 */
[----:B------:R-:W-:Y:S02]  /*0b40*/  @P1 IMAD R9, R8, UR9, R17 ;  /* 0x0000000908091c24 */ /* 0x000fe4000f8e0211 */
[----:B------:R-:W-:Y:S02]  /*0b50*/  @P1 IMAD R21, R7, R6, UR6 ;  /* 0x0000000607151e24 */ /* 0x000fe4000f8e0206 */
[----:B-1----:R-:W-:-:S04]  /*0b60*/  @P1 IMAD.WIDE R18, R9, 0x4, R18 ;  /* 0x0000000409121825 */ /* 0x002fc800078e0212 */
[----:B--2---:R-:W-:Y:S02]  /*0b70*/  @P1 IMAD.WIDE R14, R21, 0x4, R14 ;  /* 0x00000004150e1825 */ /* 0x004fe400078e020e */
[----:B------:R-:W2:Y:S02]  /*0b80*/  @P1 LDG.E R19, desc[UR10][R18.64] ;  /* 0x0000000a12131981 */ /* 0x000ea4000c1e1900 */
[----:B------:R-:W-:Y:S02]  /*0b90*/  @P2 IMAD R9, R7, R6, UR6 ;  /* 0x0000000607092e24 */ /* 0x000fe4000f8e0206 */
[----:B------:R-:W-:Y:S01]  /*0ba0*/  @P2 IMAD R17, R8, UR9, R17 ;  /* 0x0000000908112c24 */ /* 0x000fe2000f8e0211 */
[----:B------:R-:W2:Y:S01]  /*0bb0*/  @P1 LDG.E R14, desc[UR10][R14.64] ;  /* 0x0000000a0e0e1981 */ /* 0x000ea2000c1e1900 */
[----:B0-----:R-:W-:-:S04]  /*0bc0*/  @P2 IMAD.WIDE R12, R9, 0x4, R12 ;  /* 0x00000004090c2825 */ /* 0x001fc800078e020c */
[----:B---3--:R-:W-:Y:S02]  /*0bd0*/  @P2 IMAD.WIDE R10, R17, 0x4, R10 ;  /* 0x00000004110a2825 */ /* 0x008fe400078e020a */
[----:B------:R-:W3:Y:S04]  /*0be0*/  @P2 LDG.E R12, desc[UR10][R12.64+0x4] ;  /* 0x0000040a0c0c2981 */ /* 0x000ee8000c1e1900 */
[----:B------:R-:W3:Y:S01]  /*0bf0*/  @P2 LDG.E R11, desc[UR10][R10.64+0x4] ;  /* 0x0000040a0a0b2981 */ /* 0x000ee2000c1e1900 */
[----:B------:R-:W-:Y:S01]  /*0c00*/  UIADD3 UR6, UPT, UPT, UR6, 0x2, URZ ;  /* 0x0000000206067890 */ /* 0x000fe2000fffe0ff */
[----:B--2---:R-:W-:-:S04]  /*0c10*/  @P1 FFMA R4, R19, R14, R4 ;  /* 0x0000000e13041223 */ /* 0x004fc80000000004 */
[----:B---3--:R-:W-:-:S07]  /*0c20*/  @P2 FFMA R4, R11, R12, R4 ;  /* 0x0000000c0b042223 */ /* 0x008fce0000000004 */
.L_x_5:
[----:B------:R-:W-:Y:S05]  /*0c30*/  @P3 BRA `(.L_x_3) ;  /* 0x0000000000443947 */ /* 0x000fea0003800000 */
[----:B------:R-:W0:Y:S01]  /*0c40*/  LDCU UR9, c[0x0][0x3a0] ;  /* 0x00007400ff0977ac */ /* 0x000e220008000800 */
[----:B------:R-:W-:Y:S01]  /*0c50*/  IADD3 R9, PT, PT, R5, UR6, RZ ;  /* 0x0000000605097c10 */ /* 0x000fe2000fffe0ff */
[----:B------:R-:W-:Y:S03]  /*0c60*/  BSSY.RECONVERGENT B0, `(.L_x_3) ;  /* 0x000000e000007945 */ /* 0x000fe60003800200 */
[----:B0-----:R-:W-:-:S04]  /*0c70*/  ISETP.GE.AND P1, PT, R9, UR9, PT ;  /* 0x0000000909007c0c */ /* 0x001fc8000bf26270 */
[----:B------:R-:W-:-:S04]  /*0c80*/  ISETP.GT.AND P1, PT, R9, -0x1, !P1 ;  /* 0xffffffff0900780c */ /* 0x000fc80004f24270 */
[----:B------:R-:W-:-:S13]  /*0c90*/  PLOP3.LUT P1, PT, P0, P1, PT, 0x80, 0x8 ;  /* 0x000000000008781c */ /* 0x000fda0000723070 */
[----:B------:R-:W-:Y:S05]  /*0ca0*/  @!P1 BRA `(.L_x_6) ;  /* 0x0000000000249947 */ /* 0x000fea0003800000 */
[----:B------:R-:W0:Y:S01]  /*0cb0*/  LDC.64 R12, c[0x0][0x380] ;  /* 0x0000e000ff0c7b82 */ /* 0x000e220000000a00 */
[----:B------:R-:W-:Y:S02]  /*0cc0*/  IMAD R9, R8, UR9, R9 ;  /* 0x0000000908097c24 */ /* 0x000fe4000f8e0209 */
[----:B------:R-:W-:-:S05]  /*0cd0*/  IMAD R15, R7, R6, UR6 ;  /* 0x00000006070f7e24 */ /* 0x000fca000f8e0206 */
[----:B------:R-:W1:Y:S01]  /*0ce0*/  LDC.64 R10, c[0x0][0x388] ;  /* 0x0000e200ff0a7b82 */ /* 0x000e620000000a00 */
[----:B0-----:R-:W-:-:S06]  /*0cf0*/  IMAD.WIDE R6, R9, 0x4, R12 ;  /* 0x0000000409067825 */ /* 0x001fcc00078e020c */
[----:B------:R-:W2:Y:S01]  /*0d00*/  LDG.E R7, desc[UR10][R6.64] ;  /* 0x0000000a06077981 */ /* 0x000ea2000c1e1900 */
[----:B-1----:R-:W-:-:S06]  /*0d10*/  IMAD.WIDE R10, R15, 0x4, R10 ;  /* 0x000000040f0a7825 */ /* 0x002fcc00078e020a */
[----:B------:R-:W2:Y:S02]  /*0d20*/  LDG.E R10, desc[UR10][R10.64] ;  /* 0x0000000a0a0a7981 */ /* 0x000ea4000c1e1900 */
[----:B--2---:R-:W-:-:S07]  /*0d30*/  FFMA R4, R7, R10, R4 ;  /* 0x0000000a07047223 */ /* 0x004fce0000000004 */
.L_x_6:
[----:B------:R-:W-:Y:S05]  /*0d40*/  BSYNC.RECONVERGENT B0 ;  /* 0x0000000000007941 */ /* 0x000fea0003800200 */
.L_x_3:
[----:B------:R-:W-:Y:S05]  /*0d50*/  @P6 BRA `(.L_x_7) ;  /* 0xfffffff4003c6947 */ /* 0x000fea000383ffff */
[----:B------:R-:W0:Y:S01]  /*0d60*/  LDCU UR5, c[0x0][0x398] ;  /* 0x00007300ff0577ac */ /* 0x000e220008000800 */
[----:B------:R-:W-:-:S04]  /*0d70*/  UIADD3 UR4, UPT, UPT, UR4, 0x1, URZ ;  /* 0x0000000104047890 */ /* 0x000fc8000fffe0ff */
[----:B0-----:R-:W-:-:S09]  /*0d80*/  UISETP.NE.AND UP0, UPT, UR4, UR5, UPT ;  /* 0x000000050400728c */ /* 0x001fd2000bf05270 */
[----:B------:R-:W-:Y:S05]  /*0d90*/  BRA.U UP0, `(.L_x_8) ;  /* 0xfffffff500287547 */ /* 0x000fea000b83ffff */
.L_x_0:
[----:B------:R-:W0:Y:S01]  /*0da0*/  LDCU UR5, c[0x0][0x3ac] ;  /* 0x00007580ff0577ac */ /* 0x000e220008000800 */
[----:B------:R-:W1:Y:S01]  /*0db0*/  LDC.64 R6, c[0x0][0x390] ;  /* 0x0000e400ff067b82 */ /* 0x000e620000000a00 */
[----:B------:R-:W2:Y:S01]  /*0dc0*/  LDCU UR6, c[0x0][0x3b0] ;  /* 0x00007600ff0677ac */ /* 0x000ea20008000800 */
[----:B0-----:R-:W-:-:S04]  /*0dd0*/  IMAD R3, R3, UR5, R0 ;  /* 0x0000000503037c24 */ /* 0x001fc8000f8e0200 */
[----:B--2---:R-:W-:-:S04]  /*0de0*/  IMAD R3, R3, UR6, R2 ;  /* 0x0000000603037c24 */ /* 0x004fc8000f8e0202 */
[----:B-1----:R-:W-:-:S05]  /*0df0*/  IMAD.WIDE R2, R3, 0x4, R6 ;  /* 0x0000000403027825 */ /* 0x002fca00078e0206 */
[----:B------:R-:W-:Y:S01]  /*0e00*/  STG.E desc[UR10][R2.64], R4 ;  /* 0x0000000402007986 */ /* 0x000fe2000c10190a */
[----:B------:R-:W-:Y:S05]  /*0e10*/  EXIT ;  /* 0x000000000000794d */ /* 0x000fea0003800000 */
.L_x_9:
[----:B------:R-:W-:-:S00]  /*0e20*/  BRA `(.L_x_9) ;  /* 0xfffffffc00fc7947 */ /* 0x000fc0000383ffff */
[----:B------:R-:W-:-:S00]  /*0e30*/  NOP ;  /* 0x0000000000007918 */ /* 0x000fc00000000000 */
        /* <DEDUP_REMOVED lines=12> */
.L_x_10:


//--------------------- .nv.shared.reserved.0     --------------------------
	.section	.nv.shared.reserved.0,"aw",@nobits
	.weak		__nv_reservedSMEM_offset_0_alias
	.size		__nv_reservedSMEM_offset_0_alias, 0, 64
	.other		__nv_reservedSMEM_offset_0_alias,@"STO_CUDA_RESERVED_SHARED STV_DEFAULT"
__nv_reservedSMEM_offset_0_alias:
	.zero		0
	.zero		64


//--------------------- .nv.constant0._Z13conv2d_kernelPKfS0_Pfiiiiiiiii --------------------------
	.section	.nv.constant0._Z13conv2d_kernelPKfS0_Pfiiiiiiiii,"a",@progbits
	.sectionflags	@""
	.align	4
.nv.constant0._Z13conv2d_kernelPKfS0_Pfiiiiiiiii:
	.zero		956


//--------------------- SYMBOLS --------------------------

	.type		.nv.reservedSmem.offset0,@object
	.size		.nv.reservedSmem.offset0,0x4
